	.headerflags	@"EF_CUDA_TEXMODE_UNIFIED EF_CUDA_64BIT_ADDRESS EF_CUDA_ACCELERATORS EF_CUDA_SM90 EF_CUDA_VIRTUAL_SM(EF_CUDA_SM90)"
	.elftype	@"ET_EXEC"


//--------------------- .nv.info                  --------------------------
	.section	.nv.info,"",@"SHT_CUDA_INFO"
	.align	4


	//----- nvinfo : EIATTR_REGCOUNT
	.align		4
        /*0000*/ 	.byte	0x04, 0x2f
        /*0002*/ 	.short	(.L_3 - .L_2)
	.align		4
.L_2:
        /*0004*/ 	.word	index@(triton_poi_fused__native_batch_norm_legit_no_training_convolution_relu_2)
        /*0008*/ 	.word	0x00000013


	//----- nvinfo : EIATTR_MIN_STACK_SIZE
	.align		4
.L_3:
        /*000c*/ 	.byte	0x04, 0x12
        /*000e*/ 	.short	(.L_5 - .L_4)
	.align		4
.L_4:
        /*0010*/ 	.word	index@(triton_poi_fused__native_batch_norm_legit_no_training_convolution_relu_2)
        /*0014*/ 	.word	0x00000000


	//----- nvinfo : EIATTR_FRAME_SIZE
	.align		4
.L_5:
        /*0018*/ 	.byte	0x04, 0x11
        /*001a*/ 	.short	(.L_7 - .L_6)
	.align		4
.L_6:
        /*001c*/ 	.word	index@(triton_poi_fused__native_batch_norm_legit_no_training_convolution_relu_2)
        /*0020*/ 	.word	0x00000000


	//----- nvinfo : EIATTR_MIN_STACK_SIZE
	.align		4
.L_7:
        /*0024*/ 	.byte	0x04, 0x12
        /*0026*/ 	.short	(.L_9 - .L_8)
	.align		4
.L_8:
        /*0028*/ 	.word	index@(triton_poi_fused__native_batch_norm_legit_no_training_convolution_relu_2)
        /*002c*/ 	.word	0x00000000
.L_9:


//--------------------- .nv.info.triton_poi_fused__native_batch_norm_legit_no_training_convolution_relu_2 --------------------------
	.section	.nv.info.triton_poi_fused__native_batch_norm_legit_no_training_convolution_relu_2,"",@"SHT_CUDA_INFO"
	.sectionflags	@""
	.align	4


	//----- nvinfo : EIATTR_CUDA_API_VERSION
	.align		4
        /*0000*/ 	.byte	0x04, 0x37
        /*0002*/ 	.short	(.L_11 - .L_10)
.L_10:
        /*0004*/ 	.word	0x0000007c


	//----- nvinfo : EIATTR_KPARAM_INFO
	.align		4
.L_11:
        /*0008*/ 	.byte	0x04, 0x17
        /*000a*/ 	.short	(.L_13 - .L_12)
.L_12:
        /*000c*/ 	.word	0x00000000
        /*0010*/ 	.short	0x0007
        /*0012*/ 	.short	0x0038
        /*0014*/ 	.byte	0x00, 0xf0, 0x11, 0x00


	//----- nvinfo : EIATTR_KPARAM_INFO
	.align		4
.L_13:
        /*0018*/ 	.byte	0x04, 0x17
        /*001a*/ 	.short	(.L_15 - .L_14)
.L_14:
        /*001c*/ 	.word	0x00000000
        /*0020*/ 	.short	0x0006
        /*0022*/ 	.short	0x0030
        /*0024*/ 	.byte	0x00, 0xf4, 0x21, 0x00


	//----- nvinfo : EIATTR_KPARAM_INFO
	.align		4
.L_15:
        /*0028*/ 	.byte	0x04, 0x17
        /*002a*/ 	.short	(.L_17 - .L_16)
.L_16:
        /*002c*/ 	.word	0x00000000
        /*0030*/ 	.short	0x0005
        /*0032*/ 	.short	0x0028
        /*0034*/ 	.byte	0x00, 0xf4, 0x21, 0x00


	//----- nvinfo : EIATTR_KPARAM_INFO
	.align		4
.L_17:
        /*0038*/ 	.byte	0x04, 0x17
        /*003a*/ 	.short	(.L_19 - .L_18)
.L_18:
        /*003c*/ 	.word	0x00000000
        /*0040*/ 	.short	0x0004
        /*0042*/ 	.short	0x0020
        /*0044*/ 	.byte	0x00, 0xf4, 0x21, 0x00


	//----- nvinfo : EIATTR_KPARAM_INFO
	.align		4
.L_19:
        /*0048*/ 	.byte	0x04, 0x17
        /*004a*/ 	.short	(.L_21 - .L_20)
.L_20:
        /*004c*/ 	.word	0x00000000
        /*0050*/ 	.short	0x0003
        /*0052*/ 	.short	0x0018
        /*0054*/ 	.byte	0x00, 0xf4, 0x21, 0x00


	//----- nvinfo : EIATTR_KPARAM_INFO
	.align		4
.L_21:
        /*0058*/ 	.byte	0x04, 0x17
        /*005a*/ 	.short	(.L_23 - .L_22)
.L_22:
        /*005c*/ 	.word	0x00000000
        /*0060*/ 	.short	0x0002
        /*0062*/ 	.short	0x0010
        /*0064*/ 	.byte	0x00, 0xf4, 0x21, 0x00


	//----- nvinfo : EIATTR_KPARAM_INFO
	.align		4
.L_23:
        /*0068*/ 	.byte	0x04, 0x17
        /*006a*/ 	.short	(.L_25 - .L_24)
.L_24:
        /*006c*/ 	.word	0x00000000
        /*0070*/ 	.short	0x0001
        /*0072*/ 	.short	0x0008
        /*0074*/ 	.byte	0x00, 0xf4, 0x21, 0x00


	//----- nvinfo : EIATTR_KPARAM_INFO
	.align		4
.L_25:
        /*0078*/ 	.byte	0x04, 0x17
        /*007a*/ 	.short	(.L_27 - .L_26)
.L_26:
        /*007c*/ 	.word	0x00000000
        /*0080*/ 	.short	0x0000
        /*0082*/ 	.short	0x0000
        /*0084*/ 	.byte	0x00, 0xf4, 0x21, 0x00


	//----- nvinfo : EIATTR_SPARSE_MMA_MASK
	.align		4
.L_27:
        /*0088*/ 	.byte	0x03, 0x50
        /*008a*/ 	.short	0x0000


	//----- nvinfo : EIATTR_MAXREG_COUNT
	.align		4
        /*008c*/ 	.byte	0x03, 0x1b
        /*008e*/ 	.short	0x00ff


	//----- nvinfo : EIATTR_EXIT_INSTR_OFFSETS
	.align		4
        /*0090*/ 	.byte	0x04, 0x1c
        /*0092*/ 	.short	(.L_29 - .L_28)


	//   ....[0]....
.L_28:
        /*0094*/ 	.word	0x00000320


	//----- nvinfo : EIATTR_REQNTID
	.align		4
.L_29:
        /*0098*/ 	.byte	0x04, 0x10
        /*009a*/ 	.short	(.L_31 - .L_30)
.L_30:
        /*009c*/ 	.word	0x00000080
        /*00a0*/ 	.word	0x00000001
        /*00a4*/ 	.word	0x00000001


	//----- nvinfo : EIATTR_CBANK_PARAM_SIZE
	.align		4
.L_31:
        /*00a8*/ 	.byte	0x03, 0x19
        /*00aa*/ 	.short	0x003c


	//----- nvinfo : EIATTR_PARAM_CBANK
	.align		4
        /*00ac*/ 	.byte	0x04, 0x0a
        /*00ae*/ 	.short	(.L_33 - .L_32)
	.align		4
.L_32:
        /*00b0*/ 	.word	index@(.nv.constant0.triton_poi_fused__native_batch_norm_legit_no_training_convolution_relu_2)
        /*00b4*/ 	.short	0x0210
        /*00b6*/ 	.short	0x003c


	//----- nvinfo : EIATTR_SW_WAR
	.align		4
.L_33:
        /*00b8*/ 	.byte	0x04, 0x36
        /*00ba*/ 	.short	(.L_35 - .L_34)
.L_34:
        /*00bc*/ 	.word	0x00000008
.L_35:


//--------------------- .nv.callgraph             --------------------------
	.section	.nv.callgraph,"",@"SHT_CUDA_CALLGRAPH"
	.align	4
	.sectionentsize	8
	.align		4
        /*0000*/ 	.word	0x00000000
	.align		4
        /*0004*/ 	.word	0xffffffff
	.align		4
        /*0008*/ 	.word	0x00000000
	.align		4
        /*000c*/ 	.word	0xfffffffe
	.align		4
        /*0010*/ 	.word	0x00000000
	.align		4
        /*0014*/ 	.word	0xfffffffd
	.align		4
        /*0018*/ 	.word	0x00000000
	.align		4
        /*001c*/ 	.word	0xfffffffc


//--------------------- .nv.constant4             --------------------------
	.section	.nv.constant4,"a",@progbits
	.align	8
	.align		8
.nv.constant4:
        /*0000*/ 	.dword	_$_str
	.align		8
        /*0008*/ 	.dword	_$_str_$_2


//--------------------- .text.triton_poi_fused__native_batch_norm_legit_no_training_convolution_relu_2 --------------------------
	.section	.text.triton_poi_fused__native_batch_norm_legit_no_training_convolution_relu_2,"ax",@progbits
	.align	128
        .global         triton_poi_fused__native_batch_norm_legit_no_training_convolution_relu_2
        .type           triton_poi_fused__native_batch_norm_legit_no_training_convolution_relu_2,@function
        .size           triton_poi_fused__native_batch_norm_legit_no_training_convolution_relu_2,(.L_x_1 - triton_poi_fused__native_batch_norm_legit_no_training_convolution_relu_2)
        .other          triton_poi_fused__native_batch_norm_legit_no_training_convolution_relu_2,@"STO_CUDA_ENTRY STV_DEFAULT"
triton_poi_fused__native_batch_norm_legit_no_training_convolution_relu_2:
.text.triton_poi_fused__native_batch_norm_legit_no_training_convolution_relu_2:
[----:B------:R-:W-:Y:S01]  /*0000*/  LDC R1, c[0x0][0x28] ;  /* 0x00000a00ff017b82 */ /* 0x000fe20000000800 */
[----:B------:R-:W1:Y:S07]  /*0010*/  S2R R0, SR_TID.X ;  /* 0x0000000000007919 */ /* 0x000e6e0000002100 */
[----:B------:R-:W2:Y:S01]  /*0020*/  LDC.64 R10, c[0x0][0x228] ;  /* 0x00008a00ff0a7b82 */ /* 0x000ea20000000a00 */
[----:B------:R-:W-:Y:S01]  /*0030*/  ULDC.64 UR4, c[0x0][0x208] ;  /* 0x0000820000047ab9 */ /* 0x000fe20000000a00 */
[----:B------:R-:W3:Y:S06]  /*0040*/  S2R R3, SR_CTAID.X ;  /* 0x0000000000037919 */ /* 0x000eec0000002500 */
[----:B------:R-:W4:Y:S08]  /*0050*/  LDC.64 R6, c[0x0][0x218] ;  /* 0x00008600ff067b82 */ /* 0x000f300000000a00 */
[----:B------:R-:W5:Y:S08]  /*0060*/  LDC.64 R8, c[0x0][0x220] ;  /* 0x00008800ff087b82 */ /* 0x000f700000000a00 */
[----:B------:R-:W5:Y:S01]  /*0070*/  LDC.64 R12, c[0x0][0x230] ;  /* 0x00008c00ff0c7b82 */ /* 0x000f620000000a00 */
[----:B-1----:R-:W-:-:S07]  /*0080*/  LOP3.LUT R0, R0, 0x7f, RZ, 0xc0, !PT ;  /* 0x0000007f00007812 */ /* 0x002fce00078ec0ff */
[----:B------:R-:W1:Y:S01]  /*0090*/  LDC.64 R4, c[0x0][0x238] ;  /* 0x00008e00ff047b82 */ /* 0x000e620000000a00 */
[----:B---3--:R-:W-:Y:S02]  /*00a0*/  SHF.R.S32.HI R2, RZ, 0x18, R3 ;  /* 0x00000018ff027819 */ /* 0x008fe40000011403 */
[----:B------:R-:W-:Y:S02]  /*00b0*/  LEA R0, R3, R0, 0x7 ;  /* 0x0000000003007211 */ /* 0x000fe400078e38ff */
[----:B------:R-:W-:-:S04]  /*00c0*/  SGXT R3, R2, 0x1 ;  /* 0x000000010203781a */ /* 0x000fc80000000200 */
[----:B------:R-:W-:-:S04]  /*00d0*/  LEA.HI R3, R3, R0, RZ, 0x8 ;  /* 0x0000000003037211 */ /* 0x000fc800078f40ff */
[----:B------:R-:W-:-:S04]  /*00e0*/  LOP3.LUT R3, R3, 0xffffff00, RZ, 0xc0, !PT ;  /* 0xffffff0003037812 */ /* 0x000fc800078ec0ff */
[----:B------:R-:W-:Y:S02]  /*00f0*/  IADD3 R15, R0, -R3, RZ ;  /* 0x80000003000f7210 */ /* 0x000fe40007ffe0ff */
[----:B------:R-:W3:Y:S03]  /*0100*/  LDC.64 R2, c[0x0][0x210] ;  /* 0x00008400ff027b82 */ /* 0x000ee60000000a00 */
[----:B--2---:R-:W-:-:S05]  /*0110*/  IMAD.WIDE R10, R15, 0x4, R10 ;  /* 0x000000040f0a7825 */ /* 0x004fca00078e020a */
[----:B------:R2:W2:Y:S01]  /*0120*/  LDG.E.EL R16, desc[UR4][R10.64] ;  /* 0x000000040a107981 */ /* 0x0004a2000c2e1900 */
[----:B----4-:R-:W-:-:S04]  /*0130*/  IMAD.WIDE R6, R15, 0x4, R6 ;  /* 0x000000040f067825 */ /* 0x010fc800078e0206 */
[C---:B-----5:R-:W-:Y:S02]  /*0140*/  IMAD.WIDE R8, R15.reuse, 0x4, R8 ;  /* 0x000000040f087825 */ /* 0x060fe400078e0208 */
[----:B------:R4:W5:Y:S02]  /*0150*/  LDG.E.EL R7, desc[UR4][R6.64] ;  /* 0x0000000406077981 */ /* 0x000964000c2e1900 */
[----:B---3--:R-:W-:Y:S02]  /*0160*/  IMAD.WIDE R2, R0, 0x4, R2 ;  /* 0x0000000400027825 */ /* 0x008fe400078e0202 */
[----:B------:R-:W3:Y:S04]  /*0170*/  LDG.E.EL R8, desc[UR4][R8.64] ;  /* 0x0000000408087981 */ /* 0x000ee8000c2e1900 */
[----:B------:R-:W5:Y:S01]  /*0180*/  LDG.E R14, desc[UR4][R2.64] ;  /* 0x00000004020e7981 */ /* 0x000f62000c1e1900 */
[----:B0-2---:R-:W-:-:S04]  /*0190*/  IMAD.WIDE R10, R15, 0x4, R12 ;  /* 0x000000040f0a7825 */ /* 0x005fc800078e020c */
[----:B-1----:R-:W-:Y:S02]  /*01a0*/  IMAD.WIDE R12, R15, 0x4, R4 ;  /* 0x000000040f0c7825 */ /* 0x002fe400078e0204 */
[----:B------:R-:W2:Y:S01]  /*01b0*/  LDG.E.EL R10, desc[UR4][R10.64] ;  /* 0x000000040a0a7981 */ /* 0x000ea2000c2e1900 */
[----:B----4-:R-:W-:Y:S01]  /*01c0*/  HFMA2.MMA R6, -RZ, RZ, 1.625, 0 ;  /* 0x3e800000ff067435 */ /* 0x010fe200000001ff */
[----:B------:R-:W0:Y:S02]  /*01d0*/  LDC.64 R4, c[0x0][0x240] ;  /* 0x00009000ff047b82 */ /* 0x000e240000000a00 */
[----:B------:R-:W2:Y:S01]  /*01e0*/  LDG.E.EL R13, desc[UR4][R12.64] ;  /* 0x000000040c0d7981 */ /* 0x000ea2000c2e1900 */
[----:B0-----:R-:W-:-:S04]  /*01f0*/  IMAD.WIDE R4, R0, 0x4, R4 ;  /* 0x0000000400047825 */ /* 0x001fc800078e0204 */
[----:B------:R-:W-:-:S04]  /*0200*/  FADD R16, R16, 9.9999997473787516356e-06 ;  /* 0x3727c5ac10107421 */ /* 0x000fc80000000000 */
[----:B------:R-:W0:Y:S02]  /*0210*/  MUFU.SQRT R15, R16 ;  /* 0x00000010000f7308 */ /* 0x000e240000002000 */
[C---:B0-----:R-:W-:Y:S02]  /*0220*/  FSETP.GT.AND P0, PT, R15.reuse, 8.50705917302346158658e+37, PT ;  /* 0x7e8000000f00780b */ /* 0x041fe40003f04000 */
[----:B------:R-:W-:-:S11]  /*0230*/  FSETP.GEU.AND P1, PT, R15, 1.175494350822287508e-38, PT ;  /* 0x008000000f00780b */ /* 0x000fd60003f2e000 */
[----:B------:R-:W-:-:S04]  /*0240*/  @P0 FMUL R15, R15, 0.25 ;  /* 0x3e8000000f0f0820 */ /* 0x000fc80000400000 */
[----:B------:R-:W-:-:S06]  /*0250*/  @!P1 FMUL R15, R15, 16777216 ;  /* 0x4b8000000f0f9820 */ /* 0x000fcc0000400000 */
[----:B------:R-:W0:Y:S01]  /*0260*/  MUFU.RCP R15, R15 ;  /* 0x0000000f000f7308 */ /* 0x000e220000001000 */
[----:B------:R-:W-:Y:S01]  /*0270*/  FSEL R6, R6, 1, P0 ;  /* 0x3f80000006067808 */ /* 0x000fe20000000000 */
[----:B-----5:R-:W-:-:S04]  /*0280*/  FADD R7, R14, R7 ;  /* 0x000000070e077221 */ /* 0x020fc80000000000 */
[----:B------:R-:W-:Y:S01]  /*0290*/  @!P1 FMUL R6, R6, 16777216 ;  /* 0x4b80000006069820 */ /* 0x000fe20000400000 */
[----:B---3--:R-:W-:-:S03]  /*02a0*/  FADD R8, -R8, R7 ;  /* 0x0000000708087221 */ /* 0x008fc60000000100 */
[----:B0-----:R-:W-:-:S04]  /*02b0*/  FMUL R9, R15, R6 ;  /* 0x000000060f097220 */ /* 0x001fc80000400000 */
[----:B------:R-:W-:-:S04]  /*02c0*/  FMUL R8, R8, R9 ;  /* 0x0000000908087220 */ /* 0x000fc80000400000 */
[----:B--2---:R-:W-:-:S05]  /*02d0*/  FFMA R8, R10, R8, R13 ;  /* 0x000000080a087223 */ /* 0x004fca000000000d */
[----:B------:R-:W-:-:S04]  /*02e0*/  FSETP.GEU.AND P0, PT, R8, RZ, PT ;  /* 0x000000ff0800720b */ /* 0x000fc80003f0e000 */
[----:B------:R-:W-:Y:S01]  /*02f0*/  FSEL R9, R8, RZ, P0 ;  /* 0x000000ff08097208 */ /* 0x000fe20000000000 */
[----:B------:R-:W-:Y:S04]  /*0300*/  STG.E desc[UR4][R2.64], R7 ;  /* 0x0000000702007986 */ /* 0x000fe8000c101904 */
[----:B------:R-:W-:Y:S01]  /*0310*/  STG.E desc[UR4][R4.64], R9 ;  /* 0x0000000904007986 */ /* 0x000fe2000c101904 */
[----:B------:R-:W-:Y:S05]  /*0320*/  EXIT ;  /* 0x000000000000794d */ /* 0x000fea0003800000 */
.L_x_0:
[----:B------:R-:W-:-:S00]  /*0330*/  BRA `(.L_x_0) ;  /* 0xfffffffc00fc7947 */ /* 0x000fc0000383ffff */
[----:B------:R-:W-:-:S00]  /*0340*/  NOP ;  /* 0x0000000000007918 */ /* 0x000fc00000000000 */
        /* <DEDUP_REMOVED lines=11> */
.L_x_1:


//--------------------- .nv.global.init           --------------------------
	.section	.nv.global.init,"aw",@progbits
.nv.global.init:
	.type		_$_str,@object
	.size		_$_str,(_$_str_$_2 - _$_str)
_$_str:
        /*0000*/ 	.byte	0x5f, 0x5f, 0x43, 0x55, 0x44, 0x41, 0x5f, 0x46, 0x54, 0x5a, 0x00
	.type		_$_str_$_2,@object
	.size		_$_str_$_2,(.L_1 - _$_str_$_2)
_$_str_$_2:
        /*000b*/ 	.byte	0x5f, 0x5f, 0x43, 0x55, 0x44, 0x41, 0x5f, 0x50, 0x52, 0x45, 0x43, 0x5f, 0x53, 0x51, 0x52, 0x54
        /*001b*/ 	.byte	0x00
.L_1:


//--------------------- .nv.constant0.triton_poi_fused__native_batch_norm_legit_no_training_convolution_relu_2 --------------------------
	.section	.nv.constant0.triton_poi_fused__native_batch_norm_legit_no_training_convolution_relu_2,"a",@progbits
	.sectionflags	@""
	.align	4
.nv.constant0.triton_poi_fused__native_batch_norm_legit_no_training_convolution_relu_2:
	.zero		588
